//
// Generated by NVIDIA NVVM Compiler
//
// Compiler Build ID: CL-36424714
// Cuda compilation tools, release 13.0, V13.0.88
// Based on NVVM 20.0.0
//

.version 9.0
.target sm_100
.address_size 64

	// .globl	_Z9PrintInfov
.extern .func  (.param .b32 func_retval0) vprintf
(
	.param .b64 vprintf_param_0,
	.param .b64 vprintf_param_1
)
;
.global .align 1 .b8 $str[72] = {10, 84, 104, 114, 101, 97, 100, 73, 100, 120, 58, 32, 40, 37, 100, 44, 32, 37, 100, 44, 32, 37, 100, 41, 44, 32, 66, 108, 111, 99, 107, 73, 100, 120, 58, 32, 40, 37, 100, 44, 32, 37, 100, 44, 32, 37, 100, 41, 44, 32, 71, 114, 105, 100, 68, 105, 109, 58, 32, 40, 37, 100, 44, 32, 37, 100, 44, 32, 37, 100, 41};

.visible .entry _Z9PrintInfov()
{
	.local .align 8 .b8 	__local_depot0[40];
	.reg .b64 	%SP;
	.reg .b64 	%SPL;
	.reg .b32 	%r<12>;
	.reg .b64 	%rd<5>;

	mov.u64 	%SPL, __local_depot0;
	cvta.local.u64 	%SP, %SPL;
	add.u64 	%rd1, %SP, 0;
	add.u64 	%rd2, %SPL, 0;
	mov.u32 	%r1, %tid.x;
	mov.u32 	%r2, %tid.y;
	mov.u32 	%r3, %tid.z;
	mov.u32 	%r4, %ctaid.x;
	mov.u32 	%r5, %ctaid.y;
	mov.u32 	%r6, %ctaid.z;
	mov.u32 	%r7, %nctaid.x;
	mov.u32 	%r8, %nctaid.y;
	mov.u32 	%r9, %nctaid.z;
	st.local.v2.u32 	[%rd2], {%r1, %r2};
	st.local.v2.u32 	[%rd2+8], {%r3, %r4};
	st.local.v2.u32 	[%rd2+16], {%r5, %r6};
	st.local.v2.u32 	[%rd2+24], {%r7, %r8};
	st.local.u32 	[%rd2+32], %r9;
	mov.u64 	%rd3, $str;
	cvta.global.u64 	%rd4, %rd3;
	{ // callseq 0, 0
	.param .b64 param0;
	st.param.b64 	[param0], %rd4;
	.param .b64 param1;
	st.param.b64 	[param1], %rd1;
	.param .b32 retval0;
	call.uni (retval0), 
	vprintf, 
	(
	param0, 
	param1
	);
	ld.param.b32 	%r10, [retval0];
	} // callseq 0
	ret;

}


// ===== COMPILED SASS (sm_100) =====

	.target	sm_100

	.elftype	@"ET_EXEC"


//--------------------- .note.nv.tkinfo           --------------------------
	.section	.note.nv.tkinfo,"",@"SHT_NOTE"
	.sectionflags	@"SHF_NOTE_NV_TKINFO"
	.tkinfo
        /*0018*/ 	.word	0x00000002
        /*0030*/ 	.string	""
        /*0030*/ 	.string	"ptxas"
        /*0030*/ 	.string	"Cuda compilation tools, release 13.0, V13.0.88"
        /*0030*/ 	.string	"Build cuda_13.0.r13.0/compiler.36424714_0"
        /*0030*/ 	.string	"-arch sm_100 -m 64 "



//--------------------- .note.nv.cuinfo           --------------------------
	.section	.note.nv.cuinfo,"",@"SHT_NOTE"
	.sectionflags	@"SHF_NOTE_NV_CUINFO"
        /*0018*/ 	.short	0x0002
        /*001a*/ 	.short	0x0064
        /*001c*/ 	.short	0x0082
	.zero		2


//--------------------- .nv.info                  --------------------------
	.section	.nv.info,"",@"SHT_CUDA_INFO"
	.align	4


	//----- nvinfo : EIATTR_REGCOUNT
	.align		4
        /*0000*/ 	.byte	0x04, 0x2f
        /*0002*/ 	.short	(.L_2 - .L_1)
	.align		4
.L_1:
        /*0004*/ 	.word	index@(_Z9PrintInfov)
        /*0008*/ 	.word	0x00000018


	//----- nvinfo : EIATTR_FRAME_SIZE
	.align		4
.L_2:
        /*000c*/ 	.byte	0x04, 0x11
        /*000e*/ 	.short	(.L_4 - .L_3)
	.align		4
.L_3:
        /*0010*/ 	.word	index@(_Z9PrintInfov)
        /*0014*/ 	.word	0x00000028


	//----- nvinfo : EIATTR_MIN_STACK_SIZE
	.align		4
.L_4:
        /*0018*/ 	.byte	0x04, 0x12
        /*001a*/ 	.short	(.L_6 - .L_5)
	.align		4
.L_5:
        /*001c*/ 	.word	index@(_Z9PrintInfov)
        /*0020*/ 	.word	0x00000028
.L_6:


//--------------------- .nv.compat                --------------------------
	.section	.nv.compat,"",@"SHT_CUDA_COMPAT_INFO"
	.align	4
        /*0000*/ 	.byte	0x02, 0x09, 0x00, 0x00, 0x02, 0x02, 0x01, 0x00, 0x02, 0x05, 0x05, 0x00, 0x03, 0x07, 0x01, 0x01
        /*0010*/ 	.byte	0x02, 0x03, 0x00, 0x00, 0x02, 0x06, 0x01, 0x00, 0x04, 0x0b, 0x08, 0x00, 0x09, 0x00, 0x00, 0x00
        /*0020*/ 	.byte	0x00, 0x00, 0x00, 0x00


//--------------------- .nv.info._Z9PrintInfov    --------------------------
	.section	.nv.info._Z9PrintInfov,"",@"SHT_CUDA_INFO"
	.sectionflags	@""
	.align	4


	//----- nvinfo : EIATTR_CUDA_API_VERSION
	.align		4
        /*0000*/ 	.byte	0x04, 0x37
        /*0002*/ 	.short	(.L_8 - .L_7)
.L_7:
        /*0004*/ 	.word	0x00000082


	//----- nvinfo : EIATTR_SPARSE_MMA_MASK
	.align		4
.L_8:
        /*0008*/ 	.byte	0x03, 0x50
        /*000a*/ 	.short	0x0000


	//----- nvinfo : EIATTR_MAXREG_COUNT
	.align		4
        /*000c*/ 	.byte	0x03, 0x1b
        /*000e*/ 	.short	0x00ff


	//----- nvinfo : EIATTR_EXTERNS
	.align		4
        /*0010*/ 	.byte	0x04, 0x0f
        /*0012*/ 	.short	(.L_10 - .L_9)


	//   ....[0]....
	.align		4
.L_9:
        /*0014*/ 	.word	index@(vprintf)


	//----- nvinfo : EIATTR_MERCURY_ISA_VERSION
	.align		4
.L_10:
        /*0018*/ 	.byte	0x03, 0x5f
        /*001a*/ 	.short	0x0101


	//----- nvinfo : EIATTR_VRC_CTA_INIT_COUNT
	.align		4
        /*001c*/ 	.byte	0x02, 0x4a
	.zero		1
	.zero		1


	//----- nvinfo : EIATTR_SYSCALL_OFFSETS
	.align		4
        /*0020*/ 	.byte	0x04, 0x46
        /*0022*/ 	.short	(.L_12 - .L_11)


	//   ....[0]....
.L_11:
        /*0024*/ 	.word	0x000001a0


	//----- nvinfo : EIATTR_EXIT_INSTR_OFFSETS
	.align		4
.L_12:
        /*0028*/ 	.byte	0x04, 0x1c
        /*002a*/ 	.short	(.L_14 - .L_13)


	//   ....[0]....
.L_13:
        /*002c*/ 	.word	0x000001b0


	//----- nvinfo : EIATTR_SW_WAR
	.align		4
.L_14:
        /*0030*/ 	.byte	0x04, 0x36
        /*0032*/ 	.short	(.L_16 - .L_15)
.L_15:
        /*0034*/ 	.word	0x00000008
.L_16:


//--------------------- .nv.callgraph             --------------------------
	.section	.nv.callgraph,"",@"SHT_CUDA_CALLGRAPH"
	.align	4
	.sectionentsize	8
	.align		4
        /*0000*/ 	.word	0x00000000
	.align		4
        /*0004*/ 	.word	0xffffffff
	.align		4
        /*0008*/ 	.word	index@(_Z9PrintInfov)
	.align		4
        /*000c*/ 	.word	index@(vprintf)
	.align		4
        /*0010*/ 	.word	0x00000000
	.align		4
        /*0014*/ 	.word	0xfffffffe
	.align		4
        /*0018*/ 	.word	0x00000000
	.align		4
        /*001c*/ 	.word	0xfffffffd
	.align		4
        /*0020*/ 	.word	0x00000000
	.align		4
        /*0024*/ 	.word	0xfffffffc


//--------------------- .nv.constant4             --------------------------
	.section	.nv.constant4,"a",@progbits
	.align	8
	.align		8
.nv.constant4:
        /*0000*/ 	.dword	vprintf
	.align		8
        /*0008*/ 	.dword	$str


//--------------------- .text._Z9PrintInfov       --------------------------
	.section	.text._Z9PrintInfov,"ax",@progbits
	.align	128
        .global         _Z9PrintInfov
        .type           _Z9PrintInfov,@function
        .size           _Z9PrintInfov,(.L_x_2 - _Z9PrintInfov)
        .other          _Z9PrintInfov,@"STO_CUDA_ENTRY STV_DEFAULT"
_Z9PrintInfov:
.text._Z9PrintInfov:
[----:B------:R-:W0:Y:S01]  /*0000*/  LDC R1, c[0x0][0x37c] ;  /* 0x0000df00ff017b82 */ /* 0x000e220000000800 */
[----:B------:R-:W1:Y:S01]  /*0010*/  S2R R8, SR_TID.X ;  /* 0x0000000000087919 */ /* 0x000e620000002100 */
[----:B------:R-:W2:Y:S06]  /*0020*/  LDCU UR5, c[0x0][0x2fc] ;  /* 0x00005f80ff0577ac */ /* 0x000eac0008000800 */
[----:B------:R-:W3:Y:S01]  /*0030*/  LDC R14, c[0x0][0x370] ;  /* 0x0000dc00ff0e7b82 */ /* 0x000ee20000000800 */
[----:B0-----:R-:W-:Y:S01]  /*0040*/  VIADD R1, R1, 0xffffffd8 ;  /* 0xffffffd801017836 */ /* 0x001fe20000000000 */
[----:B------:R-:W1:Y:S01]  /*0050*/  S2R R9, SR_TID.Y ;  /* 0x0000000000097919 */ /* 0x000e620000002200 */
[----:B------:R-:W-:Y:S01]  /*0060*/  MOV R0, 0x0 ;  /* 0x0000000000007802 */ /* 0x000fe20000000f00 */
[----:B------:R-:W0:Y:S01]  /*0070*/  LDCU UR4, c[0x0][0x2f8] ;  /* 0x00005f00ff0477ac */ /* 0x000e220008000800 */
[----:B------:R-:W4:Y:S03]  /*0080*/  S2R R10, SR_TID.Z ;  /* 0x00000000000a7919 */ /* 0x000f260000002300 */
[----:B------:R-:W3:Y:S01]  /*0090*/  LDC R15, c[0x0][0x374] ;  /* 0x0000dd00ff0f7b82 */ /* 0x000ee20000000800 */
[----:B------:R-:W5:Y:S01]  /*00a0*/  LDCU.64 UR6, c[0x4][0x8] ;  /* 0x01000100ff0677ac */ /* 0x000f620008000a00 */
[----:B------:R-:W4:Y:S01]  /*00b0*/  S2R R11, SR_CTAID.X ;  /* 0x00000000000b7919 */ /* 0x000f220000002500 */
[----:B------:R-:W4:Y:S05]  /*00c0*/  S2R R12, SR_CTAID.Y ;  /* 0x00000000000c7919 */ /* 0x000f2a0000002600 */
[----:B------:R-:W4:Y:S01]  /*00d0*/  LDC R16, c[0x0][0x378] ;  /* 0x0000de00ff107b82 */ /* 0x000f220000000800 */
[----:B------:R-:W4:Y:S01]  /*00e0*/  S2R R13, SR_CTAID.Z ;  /* 0x00000000000d7919 */ /* 0x000f220000002700 */
[----:B0-----:R-:W-:-:S06]  /*00f0*/  IADD3 R6, P0, PT, R1, UR4, RZ ;  /* 0x0000000401067c10 */ /* 0x001fcc000ff1e0ff */
[----:B------:R0:W0:Y:S01]  /*0100*/  LDC.64 R2, c[0x4][R0] ;  /* 0x0100000000027b82 */ /* 0x0000220000000a00 */
[----:B-----5:R-:W-:Y:S01]  /*0110*/  IMAD.U32 R4, RZ, RZ, UR6 ;  /* 0x00000006ff047e24 */ /* 0x020fe2000f8e00ff */
[----:B------:R-:W-:Y:S01]  /*0120*/  MOV R5, UR7 ;  /* 0x0000000700057c02 */ /* 0x000fe20008000f00 */
[----:B--2---:R-:W-:Y:S01]  /*0130*/  IMAD.X R7, RZ, RZ, UR5, P0 ;  /* 0x00000005ff077e24 */ /* 0x004fe200080e06ff */
[----:B---3--:R2:W-:Y:S04]  /*0140*/  STL.64 [R1+0x18], R14 ;  /* 0x0000180e01007387 */ /* 0x0085e80000100a00 */
[----:B-1----:R2:W-:Y:S04]  /*0150*/  STL.64 [R1], R8 ;  /* 0x0000000801007387 */ /* 0x0025e80000100a00 */
[----:B----4-:R2:W-:Y:S04]  /*0160*/  STL [R1+0x20], R16 ;  /* 0x0000201001007387 */ /* 0x0105e80000100800 */
[----:B------:R2:W-:Y:S04]  /*0170*/  STL.64 [R1+0x8], R10 ;  /* 0x0000080a01007387 */ /* 0x0005e80000100a00 */
[----:B------:R2:W-:Y:S02]  /*0180*/  STL.64 [R1+0x10], R12 ;  /* 0x0000100c01007387 */ /* 0x0005e40000100a00 */
[----:B------:R-:W-:-:S07]  /*0190*/  LEPC R20, `(.L_x_0) ;  /* 0x000000001014794e */ /* 0x000fce0000000000 */
[----:B0-2---:R-:W-:Y:S05]  /*01a0*/  CALL.ABS.NOINC R2 ;  /* 0x0000000002007343 */ /* 0x005fea0003c00000 */
.L_x_0:
[----:B------:R-:W-:Y:S05]  /*01b0*/  EXIT ;  /* 0x000000000000794d */ /* 0x000fea0003800000 */
.L_x_1:
[----:B------:R-:W-:-:S00]  /*01c0*/  BRA `(.L_x_1) ;  /* 0xfffffffc00fc7947 */ /* 0x000fc0000383ffff */
[----:B------:R-:W-:-:S00]  /*01d0*/  NOP ;  /* 0x0000000000007918 */ /* 0x000fc00000000000 */
        /* <DEDUP_REMOVED lines=10> */
.L_x_2:


//--------------------- .nv.global.init           --------------------------
	.section	.nv.global.init,"aw",@progbits
.nv.global.init:
	.type		$str,@object
	.size		$str,(.L_0 - $str)
$str:
        /*0000*/ 	.byte	0x0a, 0x54, 0x68, 0x72, 0x65, 0x61, 0x64, 0x49, 0x64, 0x78, 0x3a, 0x20, 0x28, 0x25, 0x64, 0x2c
        /*0010*/ 	.byte	0x20, 0x25, 0x64, 0x2c, 0x20, 0x25, 0x64, 0x29, 0x2c, 0x20, 0x42, 0x6c, 0x6f, 0x63, 0x6b, 0x49
        /*0020*/ 	.byte	0x64, 0x78, 0x3a, 0x20, 0x28, 0x25, 0x64, 0x2c, 0x20, 0x25, 0x64, 0x2c, 0x20, 0x25, 0x64, 0x29
        /*0030*/ 	.byte	0x2c, 0x20, 0x47, 0x72, 0x69, 0x64, 0x44, 0x69, 0x6d, 0x3a, 0x20, 0x28, 0x25, 0x64, 0x2c, 0x20
        /*0040*/ 	.byte	0x25, 0x64, 0x2c, 0x20, 0x25, 0x64, 0x29, 0x00
.L_0:


//--------------------- .nv.shared.reserved.0     --------------------------
	.section	.nv.shared.reserved.0,"aw",@nobits
	.weak		__nv_reservedSMEM_offset_0_alias
	.size		__nv_reservedSMEM_offset_0_alias, 0, 64
	.other		__nv_reservedSMEM_offset_0_alias,@"STO_CUDA_RESERVED_SHARED STV_DEFAULT"
__nv_reservedSMEM_offset_0_alias:
	.zero		0
	.zero		64


//--------------------- .nv.constant0._Z9PrintInfov --------------------------
	.section	.nv.constant0._Z9PrintInfov,"a",@progbits
	.sectionflags	@""
	.align	4
.nv.constant0._Z9PrintInfov:
	.zero		896


//--------------------- SYMBOLS --------------------------

	.type		.nv.reservedSmem.offset0,@object
	.size		.nv.reservedSmem.offset0,0x4
	.type		vprintf,@function
